//
// Generated by NVIDIA NVVM Compiler
//
// Compiler Build ID: CL-36424714
// Cuda compilation tools, release 13.0, V13.0.88
// Based on NVVM 20.0.0
//

.version 9.0
.target sm_100
.address_size 64

	// .globl	_Z12gpuAtomicAddPf
.const .align 4 .u32 constant_f;
.const .align 4 .u32 constant_g;
.extern .shared .align 16 .b8 sh_arr[];

.visible .entry _Z12gpuAtomicAddPf(
	.param .u64 .ptr .align 1 _Z12gpuAtomicAddPf_param_0
)
{
	.reg .pred 	%p<2>;
	.reg .b32 	%r<8>;
	.reg .b32 	%f<4>;
	.reg .b64 	%rd<5>;

	ld.param.u64 	%rd1, [_Z12gpuAtomicAddPf_param_0];
	mov.u32 	%r2, %ntid.x;
	mov.u32 	%r3, %ctaid.x;
	mov.u32 	%r4, %tid.x;
	mad.lo.s32 	%r1, %r2, %r3, %r4;
	setp.gt.s32 	%p1, %r1, 99;
	@%p1 bra 	$L__BB0_2;
	cvta.to.global.u64 	%rd2, %rd1;
	mul.wide.s32 	%rd3, %r1, 4;
	add.s64 	%rd4, %rd2, %rd3;
	ld.global.f32 	%f1, [%rd4];
	shl.b32 	%r5, %r1, 2;
	mov.u32 	%r6, sh_arr;
	add.s32 	%r7, %r6, %r5;
	st.shared.f32 	[%r7], %f1;
	atom.shared.add.f32 	%f2, [%r7], 0f41200000;
	ld.shared.f32 	%f3, [%r7];
	st.global.f32 	[%rd4], %f3;
$L__BB0_2:
	ret;

}
	// .globl	_Z11gpuMemConstPf
.visible .entry _Z11gpuMemConstPf(
	.param .u64 .ptr .align 1 _Z11gpuMemConstPf_param_0
)
{
	.reg .pred 	%p<2>;
	.reg .b32 	%r<7>;
	.reg .b32 	%f<5>;
	.reg .b64 	%rd<5>;

	ld.param.u64 	%rd1, [_Z11gpuMemConstPf_param_0];
	mov.u32 	%r2, %ntid.x;
	mov.u32 	%r3, %ctaid.x;
	mov.u32 	%r4, %tid.x;
	mad.lo.s32 	%r1, %r2, %r3, %r4;
	setp.gt.s32 	%p1, %r1, 99;
	@%p1 bra 	$L__BB1_2;
	cvta.to.global.u64 	%rd2, %rd1;
	ld.const.u32 	%r5, [constant_f];
	cvt.rn.f32.s32 	%f1, %r5;
	mul.wide.s32 	%rd3, %r1, 4;
	add.s64 	%rd4, %rd2, %rd3;
	ld.global.f32 	%f2, [%rd4];
	ld.const.u32 	%r6, [constant_g];
	cvt.rn.f32.s32 	%f3, %r6;
	fma.rn.f32 	%f4, %f2, %f1, %f3;
	st.global.f32 	[%rd4], %f4;
$L__BB1_2:
	ret;

}


// ===== COMPILED SASS (sm_100) =====

	.target	sm_100

	.elftype	@"ET_EXEC"


//--------------------- .note.nv.tkinfo           --------------------------
	.section	.note.nv.tkinfo,"",@"SHT_NOTE"
	.sectionflags	@"SHF_NOTE_NV_TKINFO"
	.tkinfo
        /*0018*/ 	.word	0x00000002
        /*0030*/ 	.string	""
        /*0030*/ 	.string	"ptxas"
        /*0030*/ 	.string	"Cuda compilation tools, release 13.0, V13.0.88"
        /*0030*/ 	.string	"Build cuda_13.0.r13.0/compiler.36424714_0"
        /*0030*/ 	.string	"-arch sm_100 -m 64 "



//--------------------- .note.nv.cuinfo           --------------------------
	.section	.note.nv.cuinfo,"",@"SHT_NOTE"
	.sectionflags	@"SHF_NOTE_NV_CUINFO"
        /*0018*/ 	.short	0x0002
        /*001a*/ 	.short	0x0064
        /*001c*/ 	.short	0x0082
	.zero		2


//--------------------- .nv.info                  --------------------------
	.section	.nv.info,"",@"SHT_CUDA_INFO"
	.align	4


	//----- nvinfo : EIATTR_REGCOUNT
	.align		4
        /*0000*/ 	.byte	0x04, 0x2f
        /*0002*/ 	.short	(.L_3 - .L_2)
	.align		4
.L_2:
        /*0004*/ 	.word	index@(_Z12gpuAtomicAddPf)
        /*0008*/ 	.word	0x0000000a


	//----- nvinfo : EIATTR_FRAME_SIZE
	.align		4
.L_3:
        /*000c*/ 	.byte	0x04, 0x11
        /*000e*/ 	.short	(.L_5 - .L_4)
	.align		4
.L_4:
        /*0010*/ 	.word	index@(_Z12gpuAtomicAddPf)
        /*0014*/ 	.word	0x00000000


	//----- nvinfo : EIATTR_REGCOUNT
	.align		4
.L_5:
        /*0018*/ 	.byte	0x04, 0x2f
        /*001a*/ 	.short	(.L_7 - .L_6)
	.align		4
.L_6:
        /*001c*/ 	.word	index@(_Z11gpuMemConstPf)
        /*0020*/ 	.word	0x0000000a


	//----- nvinfo : EIATTR_FRAME_SIZE
	.align		4
.L_7:
        /*0024*/ 	.byte	0x04, 0x11
        /*0026*/ 	.short	(.L_9 - .L_8)
	.align		4
.L_8:
        /*0028*/ 	.word	index@(_Z11gpuMemConstPf)
        /*002c*/ 	.word	0x00000000


	//----- nvinfo : EIATTR_MIN_STACK_SIZE
	.align		4
.L_9:
        /*0030*/ 	.byte	0x04, 0x12
        /*0032*/ 	.short	(.L_11 - .L_10)
	.align		4
.L_10:
        /*0034*/ 	.word	index@(_Z11gpuMemConstPf)
        /*0038*/ 	.word	0x00000000


	//----- nvinfo : EIATTR_MIN_STACK_SIZE
	.align		4
.L_11:
        /*003c*/ 	.byte	0x04, 0x12
        /*003e*/ 	.short	(.L_13 - .L_12)
	.align		4
.L_12:
        /*0040*/ 	.word	index@(_Z12gpuAtomicAddPf)
        /*0044*/ 	.word	0x00000000
.L_13:


//--------------------- .nv.compat                --------------------------
	.section	.nv.compat,"",@"SHT_CUDA_COMPAT_INFO"
	.align	4
        /*0000*/ 	.byte	0x02, 0x09, 0x00, 0x00, 0x02, 0x02, 0x01, 0x00, 0x02, 0x05, 0x05, 0x00, 0x03, 0x07, 0x01, 0x01
        /*0010*/ 	.byte	0x02, 0x03, 0x00, 0x00, 0x02, 0x06, 0x01, 0x00, 0x04, 0x0b, 0x08, 0x00, 0x09, 0x00, 0x00, 0x00
        /*0020*/ 	.byte	0x00, 0x00, 0x00, 0x00


//--------------------- .nv.info._Z11gpuMemConstPf --------------------------
	.section	.nv.info._Z11gpuMemConstPf,"",@"SHT_CUDA_INFO"
	.sectionflags	@""
	.align	4


	//----- nvinfo : EIATTR_CUDA_API_VERSION
	.align		4
        /*0000*/ 	.byte	0x04, 0x37
        /*0002*/ 	.short	(.L_15 - .L_14)
.L_14:
        /*0004*/ 	.word	0x00000082


	//----- nvinfo : EIATTR_KPARAM_INFO
	.align		4
.L_15:
        /*0008*/ 	.byte	0x04, 0x17
        /*000a*/ 	.short	(.L_17 - .L_16)
.L_16:
        /*000c*/ 	.word	0x00000000
        /*0010*/ 	.short	0x0000
        /*0012*/ 	.short	0x0000
        /*0014*/ 	.byte	0x00, 0xf5, 0x21, 0x00


	//----- nvinfo : EIATTR_SPARSE_MMA_MASK
	.align		4
.L_17:
        /*0018*/ 	.byte	0x03, 0x50
        /*001a*/ 	.short	0x0000


	//----- nvinfo : EIATTR_MAXREG_COUNT
	.align		4
        /*001c*/ 	.byte	0x03, 0x1b
        /*001e*/ 	.short	0x00ff


	//----- nvinfo : EIATTR_MERCURY_ISA_VERSION
	.align		4
        /*0020*/ 	.byte	0x03, 0x5f
        /*0022*/ 	.short	0x0101


	//----- nvinfo : EIATTR_VRC_CTA_INIT_COUNT
	.align		4
        /*0024*/ 	.byte	0x02, 0x4a
	.zero		1
	.zero		1


	//----- nvinfo : EIATTR_EXIT_INSTR_OFFSETS
	.align		4
        /*0028*/ 	.byte	0x04, 0x1c
        /*002a*/ 	.short	(.L_19 - .L_18)


	//   ....[0]....
.L_18:
        /*002c*/ 	.word	0x00000060


	//   ....[1]....
        /*0030*/ 	.word	0x00000100


	//----- nvinfo : EIATTR_CBANK_PARAM_SIZE
	.align		4
.L_19:
        /*0034*/ 	.byte	0x03, 0x19
        /*0036*/ 	.short	0x0008


	//----- nvinfo : EIATTR_PARAM_CBANK
	.align		4
        /*0038*/ 	.byte	0x04, 0x0a
        /*003a*/ 	.short	(.L_21 - .L_20)
	.align		4
.L_20:
        /*003c*/ 	.word	index@(.nv.constant0._Z11gpuMemConstPf)
        /*0040*/ 	.short	0x0380
        /*0042*/ 	.short	0x0008


	//----- nvinfo : EIATTR_SW_WAR
	.align		4
.L_21:
        /*0044*/ 	.byte	0x04, 0x36
        /*0046*/ 	.short	(.L_23 - .L_22)
.L_22:
        /*0048*/ 	.word	0x00000008
.L_23:


//--------------------- .nv.info._Z12gpuAtomicAddPf --------------------------
	.section	.nv.info._Z12gpuAtomicAddPf,"",@"SHT_CUDA_INFO"
	.sectionflags	@""
	.align	4


	//----- nvinfo : EIATTR_CUDA_API_VERSION
	.align		4
        /*0000*/ 	.byte	0x04, 0x37
        /*0002*/ 	.short	(.L_25 - .L_24)
.L_24:
        /*0004*/ 	.word	0x00000082


	//----- nvinfo : EIATTR_KPARAM_INFO
	.align		4
.L_25:
        /*0008*/ 	.byte	0x04, 0x17
        /*000a*/ 	.short	(.L_27 - .L_26)
.L_26:
        /*000c*/ 	.word	0x00000000
        /*0010*/ 	.short	0x0000
        /*0012*/ 	.short	0x0000
        /*0014*/ 	.byte	0x00, 0xf5, 0x21, 0x00


	//----- nvinfo : EIATTR_SPARSE_MMA_MASK
	.align		4
.L_27:
        /*0018*/ 	.byte	0x03, 0x50
        /*001a*/ 	.short	0x0000


	//----- nvinfo : EIATTR_MAXREG_COUNT
	.align		4
        /*001c*/ 	.byte	0x03, 0x1b
        /*001e*/ 	.short	0x00ff


	//----- nvinfo : EIATTR_MERCURY_ISA_VERSION
	.align		4
        /*0020*/ 	.byte	0x03, 0x5f
        /*0022*/ 	.short	0x0101


	//----- nvinfo : EIATTR_VRC_CTA_INIT_COUNT
	.align		4
        /*0024*/ 	.byte	0x02, 0x4a
	.zero		1
	.zero		1


	//----- nvinfo : EIATTR_EXIT_INSTR_OFFSETS
	.align		4
        /*0028*/ 	.byte	0x04, 0x1c
        /*002a*/ 	.short	(.L_29 - .L_28)


	//   ....[0]....
.L_28:
        /*002c*/ 	.word	0x00000060


	//   ....[1]....
        /*0030*/ 	.word	0x00000180


	//----- nvinfo : EIATTR_CRS_STACK_SIZE
	.align		4
.L_29:
        /*0034*/ 	.byte	0x04, 0x1e
        /*0036*/ 	.short	(.L_31 - .L_30)
.L_30:
        /*0038*/ 	.word	0x00000000


	//----- nvinfo : EIATTR_CBANK_PARAM_SIZE
	.align		4
.L_31:
        /*003c*/ 	.byte	0x03, 0x19
        /*003e*/ 	.short	0x0008


	//----- nvinfo : EIATTR_PARAM_CBANK
	.align		4
        /*0040*/ 	.byte	0x04, 0x0a
        /*0042*/ 	.short	(.L_33 - .L_32)
	.align		4
.L_32:
        /*0044*/ 	.word	index@(.nv.constant0._Z12gpuAtomicAddPf)
        /*0048*/ 	.short	0x0380
        /*004a*/ 	.short	0x0008


	//----- nvinfo : EIATTR_SW_WAR
	.align		4
.L_33:
        /*004c*/ 	.byte	0x04, 0x36
        /*004e*/ 	.short	(.L_35 - .L_34)
.L_34:
        /*0050*/ 	.word	0x00000008
.L_35:


//--------------------- .nv.callgraph             --------------------------
	.section	.nv.callgraph,"",@"SHT_CUDA_CALLGRAPH"
	.align	4
	.sectionentsize	8
	.align		4
        /*0000*/ 	.word	0x00000000
	.align		4
        /*0004*/ 	.word	0xffffffff
	.align		4
        /*0008*/ 	.word	0x00000000
	.align		4
        /*000c*/ 	.word	0xfffffffe
	.align		4
        /*0010*/ 	.word	0x00000000
	.align		4
        /*0014*/ 	.word	0xfffffffd
	.align		4
        /*0018*/ 	.word	0x00000000
	.align		4
        /*001c*/ 	.word	0xfffffffc


//--------------------- .nv.constant3             --------------------------
	.section	.nv.constant3,"a",@progbits
	.align	4
.nv.constant3:
	.type		constant_f,@object
	.size		constant_f,(constant_g - constant_f)
constant_f:
	.zero		4
	.type		constant_g,@object
	.size		constant_g,(.L_1 - constant_g)
constant_g:
	.zero		4
.L_1:


//--------------------- .text._Z11gpuMemConstPf   --------------------------
	.section	.text._Z11gpuMemConstPf,"ax",@progbits
	.align	128
        .global         _Z11gpuMemConstPf
        .type           _Z11gpuMemConstPf,@function
        .size           _Z11gpuMemConstPf,(.L_x_4 - _Z11gpuMemConstPf)
        .other          _Z11gpuMemConstPf,@"STO_CUDA_ENTRY STV_DEFAULT"
_Z11gpuMemConstPf:
.text._Z11gpuMemConstPf:
[----:B------:R-:W-:Y:S01]  /*0000*/  LDC R1, c[0x0][0x37c] ;  /* 0x0000df00ff017b82 */ /* 0x000fe20000000800 */
[----:B------:R-:W0:Y:S01]  /*0010*/  S2R R5, SR_CTAID.X ;  /* 0x0000000000057919 */ /* 0x000e220000002500 */
[----:B------:R-:W0:Y:S01]  /*0020*/  LDCU UR4, c[0x0][0x360] ;  /* 0x00006c00ff0477ac */ /* 0x000e220008000800 */
[----:B------:R-:W0:Y:S02]  /*0030*/  S2R R0, SR_TID.X ;  /* 0x0000000000007919 */ /* 0x000e240000002100 */
[----:B0-----:R-:W-:-:S05]  /*0040*/  IMAD R5, R5, UR4, R0 ;  /* 0x0000000405057c24 */ /* 0x001fca000f8e0200 */
[----:B------:R-:W-:-:S13]  /*0050*/  ISETP.GT.AND P0, PT, R5, 0x63, PT ;  /* 0x000000630500780c */ /* 0x000fda0003f04270 */
[----:B------:R-:W-:Y:S05]  /*0060*/  @P0 EXIT ;  /* 0x000000000000094d */ /* 0x000fea0003800000 */
[----:B------:R-:W0:Y:S01]  /*0070*/  LDC.64 R2, c[0x0][0x380] ;  /* 0x0000e000ff027b82 */ /* 0x000e220000000a00 */
[----:B------:R-:W1:Y:S01]  /*0080*/  LDCU.64 UR4, c[0x0][0x358] ;  /* 0x00006b00ff0477ac */ /* 0x000e620008000a00 */
[----:B------:R-:W2:Y:S01]  /*0090*/  LDCU.64 UR6, c[0x3][URZ] ;  /* 0x00c00000ff0677ac */ /* 0x000ea20008000a00 */
[----:B0-----:R-:W-:-:S05]  /*00a0*/  IMAD.WIDE R2, R5, 0x4, R2 ;  /* 0x0000000405027825 */ /* 0x001fca00078e0202 */
[----:B-1----:R-:W3:Y:S01]  /*00b0*/  LDG.E R5, desc[UR4][R2.64] ;  /* 0x0000000402057981 */ /* 0x002ee2000c1e1900 */
[----:B--2---:R-:W-:Y:S02]  /*00c0*/  I2FP.F32.S32 R0, UR6 ;  /* 0x0000000600007c45 */ /* 0x004fe40008201400 */
[----:B------:R-:W-:-:S05]  /*00d0*/  I2FP.F32.S32 R7, UR7 ;  /* 0x0000000700077c45 */ /* 0x000fca0008201400 */
[----:B---3--:R-:W-:-:S05]  /*00e0*/  FFMA R5, R0, R5, R7 ;  /* 0x0000000500057223 */ /* 0x008fca0000000007 */
[----:B------:R-:W-:Y:S01]  /*00f0*/  STG.E desc[UR4][R2.64], R5 ;  /* 0x0000000502007986 */ /* 0x000fe2000c101904 */
[----:B------:R-:W-:Y:S05]  /*0100*/  EXIT ;  /* 0x000000000000794d */ /* 0x000fea0003800000 */
.L_x_0:
[----:B------:R-:W-:-:S00]  /*0110*/  BRA `(.L_x_0) ;  /* 0xfffffffc00fc7947 */ /* 0x000fc0000383ffff */
[----:B------:R-:W-:-:S00]  /*0120*/  NOP ;  /* 0x0000000000007918 */ /* 0x000fc00000000000 */
        /* <DEDUP_REMOVED lines=13> */
.L_x_4:


//--------------------- .text._Z12gpuAtomicAddPf  --------------------------
	.section	.text._Z12gpuAtomicAddPf,"ax",@progbits
	.align	128
        .global         _Z12gpuAtomicAddPf
        .type           _Z12gpuAtomicAddPf,@function
        .size           _Z12gpuAtomicAddPf,(.L_x_5 - _Z12gpuAtomicAddPf)
        .other          _Z12gpuAtomicAddPf,@"STO_CUDA_ENTRY STV_DEFAULT"
_Z12gpuAtomicAddPf:
.text._Z12gpuAtomicAddPf:
        /* <DEDUP_REMOVED lines=9> */
[----:B0-----:R-:W-:-:S05]  /*0090*/  IMAD.WIDE R2, R5, 0x4, R2 ;  /* 0x0000000405027825 */ /* 0x001fca00078e0202 */
[----:B-1----:R-:W2:Y:S01]  /*00a0*/  LDG.E R0, desc[UR6][R2.64] ;  /* 0x0000000602007981 */ /* 0x002ea2000c1e1900 */
[----:B------:R-:W0:Y:S01]  /*00b0*/  S2UR UR5, SR_CgaCtaId ;  /* 0x00000000000579c3 */ /* 0x000e220000008800 */
[----:B------:R-:W-:Y:S01]  /*00c0*/  UMOV UR4, 0x400 ;  /* 0x0000040000047882 */ /* 0x000fe20000000000 */
[----:B------:R-:W-:Y:S01]  /*00d0*/  BSSY.RECONVERGENT B0, `(.L_x_1) ;  /* 0x0000008000007945 */ /* 0x000fe20003800200 */
[----:B0-----:R-:W-:-:S06]  /*00e0*/  ULEA UR4, UR5, UR4, 0x18 ;  /* 0x0000000405047291 */ /* 0x001fcc000f8ec0ff */
[----:B------:R-:W-:-:S05]  /*00f0*/  LEA R5, R5, UR4, 0x2 ;  /* 0x0000000405057c11 */ /* 0x000fca000f8e10ff */
[----:B--2---:R0:W-:Y:S02]  /*0100*/  STS [R5], R0 ;  /* 0x0000000005007388 */ /* 0x0041e40000000800 */
.L_x_2:
[----:B------:R-:W1:Y:S02]  /*0110*/  LDS R6, [R5] ;  /* 0x0000000005067984 */ /* 0x000e640000000800 */
[----:B-1----:R-:W-:-:S05]  /*0120*/  FADD R7, R6, 10 ;  /* 0x4120000006077421 */ /* 0x002fca0000000000 */
[----:B------:R-:W1:Y:S02]  /*0130*/  ATOMS.CAST.SPIN P0, [R5], R6, R7 ;  /* 0x000000060500758d */ /* 0x000e640001800007 */
[----:B-1----:R-:W-:Y:S05]  /*0140*/  @!P0 BRA `(.L_x_2) ;  /* 0xfffffffc00f08947 */ /* 0x002fea000383ffff */
[----:B------:R-:W-:Y:S05]  /*0150*/  BSYNC.RECONVERGENT B0 ;  /* 0x0000000000007941 */ /* 0x000fea0003800200 */
.L_x_1:
[----:B0-----:R-:W0:Y:S04]  /*0160*/  LDS R5, [R5] ;  /* 0x0000000005057984 */ /* 0x001e280000000800 */
[----:B0-----:R-:W-:Y:S01]  /*0170*/  STG.E desc[UR6][R2.64], R5 ;  /* 0x0000000502007986 */ /* 0x001fe2000c101906 */
[----:B------:R-:W-:Y:S05]  /*0180*/  EXIT ;  /* 0x000000000000794d */ /* 0x000fea0003800000 */
.L_x_3:
        /* <DEDUP_REMOVED lines=15> */
.L_x_5:


//--------------------- .nv.shared._Z11gpuMemConstPf --------------------------
	.section	.nv.shared._Z11gpuMemConstPf,"aw",@nobits
	.sectionflags	@""
	.align	16
	.zero		1024


//--------------------- .nv.shared.reserved.0     --------------------------
	.section	.nv.shared.reserved.0,"aw",@nobits
	.weak		__nv_reservedSMEM_offset_0_alias
	.size		__nv_reservedSMEM_offset_0_alias, 0, 64
	.other		__nv_reservedSMEM_offset_0_alias,@"STO_CUDA_RESERVED_SHARED STV_DEFAULT"
__nv_reservedSMEM_offset_0_alias:
	.zero		0
	.zero		64


//--------------------- .nv.shared._Z12gpuAtomicAddPf --------------------------
	.section	.nv.shared._Z12gpuAtomicAddPf,"aw",@nobits
	.sectionflags	@""
	.align	16
	.zero		1024


//--------------------- .nv.constant0._Z11gpuMemConstPf --------------------------
	.section	.nv.constant0._Z11gpuMemConstPf,"a",@progbits
	.sectionflags	@""
	.align	4
.nv.constant0._Z11gpuMemConstPf:
	.zero		904


//--------------------- .nv.constant0._Z12gpuAtomicAddPf --------------------------
	.section	.nv.constant0._Z12gpuAtomicAddPf,"a",@progbits
	.sectionflags	@""
	.align	4
.nv.constant0._Z12gpuAtomicAddPf:
	.zero		904


//--------------------- SYMBOLS --------------------------

	.type		.nv.reservedSmem.offset0,@object
	.size		.nv.reservedSmem.offset0,0x4
	.type		.nv.reservedSmem.cap,@object
	.size		.nv.reservedSmem.cap,0x4
